	.headerflags	@"EF_CUDA_TEXMODE_UNIFIED EF_CUDA_64BIT_ADDRESS EF_CUDA_ACCELERATORS EF_CUDA_SM90 EF_CUDA_VIRTUAL_SM(EF_CUDA_SM90)"
	.elftype	@"ET_EXEC"


//--------------------- .nv.info                  --------------------------
	.section	.nv.info,"",@"SHT_CUDA_INFO"
	.align	4


	//----- nvinfo : EIATTR_REGCOUNT
	.align		4
        /*0000*/ 	.byte	0x04, 0x2f
        /*0002*/ 	.short	(.L_1 - .L_0)
	.align		4
.L_0:
        /*0004*/ 	.word	index@(triton_poi_fused__prelu_kernel_add_8)
        /*0008*/ 	.word	0x00000012


	//----- nvinfo : EIATTR_MIN_STACK_SIZE
	.align		4
.L_1:
        /*000c*/ 	.byte	0x04, 0x12
        /*000e*/ 	.short	(.L_3 - .L_2)
	.align		4
.L_2:
        /*0010*/ 	.word	index@(triton_poi_fused__prelu_kernel_add_8)
        /*0014*/ 	.word	0x00000000


	//----- nvinfo : EIATTR_FRAME_SIZE
	.align		4
.L_3:
        /*0018*/ 	.byte	0x04, 0x11
        /*001a*/ 	.short	(.L_5 - .L_4)
	.align		4
.L_4:
        /*001c*/ 	.word	index@(triton_poi_fused__prelu_kernel_add_8)
        /*0020*/ 	.word	0x00000000


	//----- nvinfo : EIATTR_MIN_STACK_SIZE
	.align		4
.L_5:
        /*0024*/ 	.byte	0x04, 0x12
        /*0026*/ 	.short	(.L_7 - .L_6)
	.align		4
.L_6:
        /*0028*/ 	.word	index@(triton_poi_fused__prelu_kernel_add_8)
        /*002c*/ 	.word	0x00000000
.L_7:


//--------------------- .nv.info.triton_poi_fused__prelu_kernel_add_8 --------------------------
	.section	.nv.info.triton_poi_fused__prelu_kernel_add_8,"",@"SHT_CUDA_INFO"
	.sectionflags	@""
	.align	4


	//----- nvinfo : EIATTR_CUDA_API_VERSION
	.align		4
        /*0000*/ 	.byte	0x04, 0x37
        /*0002*/ 	.short	(.L_9 - .L_8)
.L_8:
        /*0004*/ 	.word	0x0000007c


	//----- nvinfo : EIATTR_KPARAM_INFO
	.align		4
.L_9:
        /*0008*/ 	.byte	0x04, 0x17
        /*000a*/ 	.short	(.L_11 - .L_10)
.L_10:
        /*000c*/ 	.word	0x00000000
        /*0010*/ 	.short	0x0004
        /*0012*/ 	.short	0x0020
        /*0014*/ 	.byte	0x00, 0xf0, 0x11, 0x00


	//----- nvinfo : EIATTR_KPARAM_INFO
	.align		4
.L_11:
        /*0018*/ 	.byte	0x04, 0x17
        /*001a*/ 	.short	(.L_13 - .L_12)
.L_12:
        /*001c*/ 	.word	0x00000000
        /*0020*/ 	.short	0x0003
        /*0022*/ 	.short	0x0018
        /*0024*/ 	.byte	0x00, 0xf4, 0x21, 0x00


	//----- nvinfo : EIATTR_KPARAM_INFO
	.align		4
.L_13:
        /*0028*/ 	.byte	0x04, 0x17
        /*002a*/ 	.short	(.L_15 - .L_14)
.L_14:
        /*002c*/ 	.word	0x00000000
        /*0030*/ 	.short	0x0002
        /*0032*/ 	.short	0x0010
        /*0034*/ 	.byte	0x00, 0xf4, 0x21, 0x00


	//----- nvinfo : EIATTR_KPARAM_INFO
	.align		4
.L_15:
        /*0038*/ 	.byte	0x04, 0x17
        /*003a*/ 	.short	(.L_17 - .L_16)
.L_16:
        /*003c*/ 	.word	0x00000000
        /*0040*/ 	.short	0x0001
        /*0042*/ 	.short	0x0008
        /*0044*/ 	.byte	0x00, 0xf4, 0x21, 0x00


	//----- nvinfo : EIATTR_KPARAM_INFO
	.align		4
.L_17:
        /*0048*/ 	.byte	0x04, 0x17
        /*004a*/ 	.short	(.L_19 - .L_18)
.L_18:
        /*004c*/ 	.word	0x00000000
        /*0050*/ 	.short	0x0000
        /*0052*/ 	.short	0x0000
        /*0054*/ 	.byte	0x00, 0xf4, 0x21, 0x00


	//----- nvinfo : EIATTR_SPARSE_MMA_MASK
	.align		4
.L_19:
        /*0058*/ 	.byte	0x03, 0x50
        /*005a*/ 	.short	0x0000


	//----- nvinfo : EIATTR_MAXREG_COUNT
	.align		4
        /*005c*/ 	.byte	0x03, 0x1b
        /*005e*/ 	.short	0x00ff


	//----- nvinfo : EIATTR_EXIT_INSTR_OFFSETS
	.align		4
        /*0060*/ 	.byte	0x04, 0x1c
        /*0062*/ 	.short	(.L_21 - .L_20)


	//   ....[0]....
.L_20:
        /*0064*/ 	.word	0x00000220


	//   ....[1]....
        /*0068*/ 	.word	0x00000240


	//----- nvinfo : EIATTR_REQNTID
	.align		4
.L_21:
        /*006c*/ 	.byte	0x04, 0x10
        /*006e*/ 	.short	(.L_23 - .L_22)
.L_22:
        /*0070*/ 	.word	0x00000080
        /*0074*/ 	.word	0x00000001
        /*0078*/ 	.word	0x00000001


	//----- nvinfo : EIATTR_CBANK_PARAM_SIZE
	.align		4
.L_23:
        /*007c*/ 	.byte	0x03, 0x19
        /*007e*/ 	.short	0x0024


	//----- nvinfo : EIATTR_PARAM_CBANK
	.align		4
        /*0080*/ 	.byte	0x04, 0x0a
        /*0082*/ 	.short	(.L_25 - .L_24)
	.align		4
.L_24:
        /*0084*/ 	.word	index@(.nv.constant0.triton_poi_fused__prelu_kernel_add_8)
        /*0088*/ 	.short	0x0210
        /*008a*/ 	.short	0x0024


	//----- nvinfo : EIATTR_SW_WAR
	.align		4
.L_25:
        /*008c*/ 	.byte	0x04, 0x36
        /*008e*/ 	.short	(.L_27 - .L_26)
.L_26:
        /*0090*/ 	.word	0x00000008
.L_27:


//--------------------- .nv.callgraph             --------------------------
	.section	.nv.callgraph,"",@"SHT_CUDA_CALLGRAPH"
	.align	4
	.sectionentsize	8
	.align		4
        /*0000*/ 	.word	0x00000000
	.align		4
        /*0004*/ 	.word	0xffffffff
	.align		4
        /*0008*/ 	.word	0x00000000
	.align		4
        /*000c*/ 	.word	0xfffffffe
	.align		4
        /*0010*/ 	.word	0x00000000
	.align		4
        /*0014*/ 	.word	0xfffffffd
	.align		4
        /*0018*/ 	.word	0x00000000
	.align		4
        /*001c*/ 	.word	0xfffffffc


//--------------------- .text.triton_poi_fused__prelu_kernel_add_8 --------------------------
	.section	.text.triton_poi_fused__prelu_kernel_add_8,"ax",@progbits
	.align	128
        .global         triton_poi_fused__prelu_kernel_add_8
        .type           triton_poi_fused__prelu_kernel_add_8,@function
        .size           triton_poi_fused__prelu_kernel_add_8,(.L_x_1 - triton_poi_fused__prelu_kernel_add_8)
        .other          triton_poi_fused__prelu_kernel_add_8,@"STO_CUDA_ENTRY STV_DEFAULT"
triton_poi_fused__prelu_kernel_add_8:
.text.triton_poi_fused__prelu_kernel_add_8:
[----:B------:R-:W0:Y:S02]  /*0000*/  LDC R1, c[0x0][0x28] ;  /* 0x00000a00ff017b82 */ /* 0x000e240000000800 */
[----:B------:R-:W1:Y:S01]  /*0010*/  S2R R2, SR_TID.X ;  /* 0x0000000000027919 */ /* 0x000e620000002100 */
[----:B------:R-:W2:Y:S01]  /*0020*/  LDC.64 R8, c[0x0][0x210] ;  /* 0x00008400ff087b82 */ /* 0x000ea20000000a00 */
[----:B------:R-:W-:Y:S01]  /*0030*/  IMAD.MOV.U32 R15, RZ, RZ, RZ ;  /* 0x000000ffff0f7224 */ /* 0x000fe200078e00ff */
[----:B------:R-:W-:Y:S01]  /*0040*/  ULDC.64 UR4, c[0x0][0x208] ;  /* 0x0000820000047ab9 */ /* 0x000fe20000000a00 */
[----:B------:R-:W3:Y:S05]  /*0050*/  S2R R3, SR_CTAID.X ;  /* 0x0000000000037919 */ /* 0x000eea0000002500 */
[----:B------:R-:W4:Y:S08]  /*0060*/  LDC.64 R6, c[0x0][0x218] ;  /* 0x00008600ff067b82 */ /* 0x000f300000000a00 */
[----:B------:R-:W5:Y:S01]  /*0070*/  LDC.64 R4, c[0x0][0x220] ;  /* 0x00008800ff047b82 */ /* 0x000f620000000a00 */
[----:B-1----:R-:W-:-:S04]  /*0080*/  LOP3.LUT R2, R2, 0x7f, RZ, 0xc0, !PT ;  /* 0x0000007f02027812 */ /* 0x002fc800078ec0ff */
[----:B---3--:R-:W-:Y:S01]  /*0090*/  LEA R3, R3, R2, 0x7 ;  /* 0x0000000203037211 */ /* 0x008fe200078e38ff */
[----:B------:R-:W-:-:S03]  /*00a0*/  HFMA2.MMA R2, -RZ, RZ, 0, 0 ;  /* 0x00000000ff027435 */ /* 0x000fc600000001ff */
[C---:B------:R-:W-:Y:S01]  /*00b0*/  ISETP.GE.AND P1, PT, R3.reuse, 0x1700, PT ;  /* 0x000017000300780c */ /* 0x040fe20003f26270 */
[----:B--2---:R-:W-:-:S06]  /*00c0*/  IMAD.WIDE R8, R3, 0x4, R8 ;  /* 0x0000000403087825 */ /* 0x004fcc00078e0208 */
[----:B------:R-:W-:-:S05]  /*00d0*/  IMAD.HI R0, R3, -0x4de9bd37, R2 ;  /* 0xb21642c903007827 */ /* 0x000fca00078e0202 */
[----:B------:R-:W-:Y:S01]  /*00e0*/  SHF.R.U32.HI R11, RZ, 0x1f, R0 ;  /* 0x0000001fff0b7819 */ /* 0x000fe20000011600 */
[----:B------:R-:W2:Y:S03]  /*00f0*/  @!P1 LDG.E R15, desc[UR4][R8.64] ;  /* 0x00000004080f9981 */ /* 0x000ea6000c1e1900 */
[----:B------:R-:W-:-:S04]  /*0100*/  LEA.HI.SX32 R11, R0, R11, 0x1b ;  /* 0x0000000b000b7211 */ /* 0x000fc800078fdaff */
[C---:B------:R-:W-:Y:S01]  /*0110*/  LEA.HI R0, R11.reuse, R11, RZ, 0x5 ;  /* 0x0000000b0b007211 */ /* 0x040fe200078f28ff */
[----:B------:R-:W-:-:S03]  /*0120*/  IMAD R2, R11, -0x2e, R3 ;  /* 0xffffffd20b027824 */ /* 0x000fc600078e0203 */
[----:B------:R-:W-:Y:S01]  /*0130*/  LOP3.LUT R0, R0, 0xffffffe0, RZ, 0xc0, !PT ;  /* 0xffffffe000007812 */ /* 0x000fe200078ec0ff */
[----:B------:R-:W-:-:S03]  /*0140*/  IMAD R2, R11, 0x30, R2 ;  /* 0x000000300b027824 */ /* 0x000fc600078e0202 */
[----:B------:R-:W-:Y:S01]  /*0150*/  IADD3 R11, R11, -R0, RZ ;  /* 0x800000000b0b7210 */ /* 0x000fe20007ffe0ff */
[----:B------:R-:W-:Y:S01]  /*0160*/  HFMA2.MMA R12, -RZ, RZ, 0, 0 ;  /* 0x00000000ff0c7435 */ /* 0x000fe200000001ff */
[----:B------:R-:W-:Y:S01]  /*0170*/  MOV R0, RZ ;  /* 0x000000ff00007202 */ /* 0x000fe20000000f00 */
[----:B------:R-:W-:Y:S02]  /*0180*/  VIADD R13, R2, 0x1 ;  /* 0x00000001020d7836 */ /* 0x000fe40000000000 */
[----:B----4-:R-:W-:Y:S02]  /*0190*/  IMAD.WIDE R6, R11, 0x4, R6 ;  /* 0x000000040b067825 */ /* 0x010fe400078e0206 */
[----:B------:R-:W1:Y:S02]  /*01a0*/  LDC.64 R10, c[0x0][0x228] ;  /* 0x00008a00ff0a7b82 */ /* 0x000e640000000a00 */
[----:B-----5:R-:W-:Y:S01]  /*01b0*/  IMAD.WIDE R4, R13, 0x4, R4 ;  /* 0x000000040d047825 */ /* 0x020fe200078e0204 */
[----:B------:R-:W3:Y:S04]  /*01c0*/  @!P1 LDG.E.EL R0, desc[UR4][R6.64] ;  /* 0x0000000406009981 */ /* 0x000ee8000c2e1900 */
[----:B------:R-:W4:Y:S01]  /*01d0*/  @!P1 LDG.E R12, desc[UR4][R4.64] ;  /* 0x00000004040c9981 */ /* 0x000f22000c1e1900 */
[----:B-1----:R-:W-:Y:S01]  /*01e0*/  IMAD.WIDE R2, R3, 0x4, R10 ;  /* 0x0000000403027825 */ /* 0x002fe200078e020a */
[----:B--2---:R-:W-:-:S13]  /*01f0*/  FSETP.GT.AND P0, PT, R15, RZ, PT ;  /* 0x000000ff0f00720b */ /* 0x004fda0003f04000 */
[----:B---3--:R-:W-:-:S04]  /*0200*/  @!P0 FMUL R15, R0, R15 ;  /* 0x0000000f000f8220 */ /* 0x008fc80000400000 */
[----:B----4-:R-:W-:Y:S01]  /*0210*/  FADD R15, R15, R12 ;  /* 0x0000000c0f0f7221 */ /* 0x010fe20000000000 */
[----:B------:R-:W-:Y:S06]  /*0220*/  @P1 EXIT ;  /* 0x000000000000194d */ /* 0x000fec0003800000 */
[----:B------:R-:W-:Y:S01]  /*0230*/  STG.E desc[UR4][R2.64], R15 ;  /* 0x0000000f02007986 */ /* 0x000fe2000c101904 */
[----:B------:R-:W-:Y:S05]  /*0240*/  EXIT ;  /* 0x000000000000794d */ /* 0x000fea0003800000 */
.L_x_0:
[----:B------:R-:W-:-:S00]  /*0250*/  BRA `(.L_x_0) ;  /* 0xfffffffc00fc7947 */ /* 0x000fc0000383ffff */
[----:B------:R-:W-:-:S00]  /*0260*/  NOP ;  /* 0x0000000000007918 */ /* 0x000fc00000000000 */
        /* <DEDUP_REMOVED lines=9> */
.L_x_1:


//--------------------- .nv.constant0.triton_poi_fused__prelu_kernel_add_8 --------------------------
	.section	.nv.constant0.triton_poi_fused__prelu_kernel_add_8,"a",@progbits
	.sectionflags	@""
	.align	4
.nv.constant0.triton_poi_fused__prelu_kernel_add_8:
	.zero		564
